//
// Generated by NVIDIA NVVM Compiler
//
// Compiler Build ID: CL-36424714
// Cuda compilation tools, release 13.0, V13.0.88
// Based on NVVM 20.0.0
//

.version 9.0
.target sm_100
.address_size 64

	// .globl	_Z11kernel_initP5QueuePii

.visible .entry _Z11kernel_initP5QueuePii(
	.param .u64 .ptr .align 1 _Z11kernel_initP5QueuePii_param_0,
	.param .u64 .ptr .align 1 _Z11kernel_initP5QueuePii_param_1,
	.param .u32 _Z11kernel_initP5QueuePii_param_2
)
{
	.reg .pred 	%p<2>;
	.reg .b32 	%r<6>;
	.reg .b64 	%rd<4>;

	ld.param.u64 	%rd1, [_Z11kernel_initP5QueuePii_param_0];
	ld.param.u64 	%rd2, [_Z11kernel_initP5QueuePii_param_1];
	ld.param.u32 	%r1, [_Z11kernel_initP5QueuePii_param_2];
	mov.u32 	%r2, %tid.x;
	mov.u32 	%r3, %ctaid.x;
	or.b32  	%r4, %r2, %r3;
	setp.ne.s32 	%p1, %r4, 0;
	@%p1 bra 	$L__BB0_2;
	cvta.to.global.u64 	%rd3, %rd1;
	st.global.u64 	[%rd3], %rd2;
	mov.b32 	%r5, 0;
	st.global.v2.u32 	[%rd3+8], {%r5, %r5};
	st.global.u32 	[%rd3+16], %r1;
$L__BB0_2:
	ret;

}
	// .globl	_Z14kernel_enqueueP5QueueiPi
.visible .entry _Z14kernel_enqueueP5QueueiPi(
	.param .u64 .ptr .align 1 _Z14kernel_enqueueP5QueueiPi_param_0,
	.param .u32 _Z14kernel_enqueueP5QueueiPi_param_1,
	.param .u64 .ptr .align 1 _Z14kernel_enqueueP5QueueiPi_param_2
)
{
	.reg .pred 	%p<4>;
	.reg .b32 	%r<9>;
	.reg .b64 	%rd<10>;

	ld.param.u64 	%rd3, [_Z14kernel_enqueueP5QueueiPi_param_0];
	ld.param.u32 	%r4, [_Z14kernel_enqueueP5QueueiPi_param_1];
	ld.param.u64 	%rd2, [_Z14kernel_enqueueP5QueueiPi_param_2];
	cvta.to.global.u64 	%rd1, %rd3;
	mov.u32 	%r5, %tid.x;
	mov.u32 	%r6, %ctaid.x;
	mov.u32 	%r7, %ntid.x;
	mad.lo.s32 	%r1, %r6, %r7, %r5;
	setp.ge.s32 	%p1, %r1, %r4;
	@%p1 bra 	$L__BB1_4;
	atom.global.add.u32 	%r2, [%rd1+12], 1;
	ld.global.u32 	%r3, [%rd1+16];
	setp.ge.s32 	%p2, %r2, %r3;
	@%p2 bra 	$L__BB1_3;
	ld.global.u64 	%rd4, [%rd1];
	mul.wide.s32 	%rd5, %r2, 4;
	add.s64 	%rd6, %rd4, %rd5;
	st.u32 	[%rd6], %r1;
$L__BB1_3:
	setp.lt.s32 	%p3, %r2, %r3;
	selp.u32 	%r8, 1, 0, %p3;
	cvta.to.global.u64 	%rd7, %rd2;
	mul.wide.s32 	%rd8, %r1, 4;
	add.s64 	%rd9, %rd7, %rd8;
	st.global.u32 	[%rd9], %r8;
$L__BB1_4:
	ret;

}
	// .globl	_Z14kernel_dequeueP5QueueiPiS1_
.visible .entry _Z14kernel_dequeueP5QueueiPiS1_(
	.param .u64 .ptr .align 1 _Z14kernel_dequeueP5QueueiPiS1__param_0,
	.param .u32 _Z14kernel_dequeueP5QueueiPiS1__param_1,
	.param .u64 .ptr .align 1 _Z14kernel_dequeueP5QueueiPiS1__param_2,
	.param .u64 .ptr .align 1 _Z14kernel_dequeueP5QueueiPiS1__param_3
)
{
	.reg .pred 	%p<4>;
	.reg .b32 	%r<13>;
	.reg .b64 	%rd<13>;

	ld.param.u64 	%rd4, [_Z14kernel_dequeueP5QueueiPiS1__param_0];
	ld.param.u32 	%r6, [_Z14kernel_dequeueP5QueueiPiS1__param_1];
	ld.param.u64 	%rd2, [_Z14kernel_dequeueP5QueueiPiS1__param_2];
	ld.param.u64 	%rd3, [_Z14kernel_dequeueP5QueueiPiS1__param_3];
	cvta.to.global.u64 	%rd1, %rd4;
	mov.u32 	%r7, %tid.x;
	mov.u32 	%r8, %ctaid.x;
	mov.u32 	%r9, %ntid.x;
	mad.lo.s32 	%r1, %r8, %r9, %r7;
	setp.ge.s32 	%p1, %r1, %r6;
	@%p1 bra 	$L__BB2_4;
	atom.global.add.u32 	%r2, [%rd1+8], 1;
	ld.global.u32 	%r3, [%rd1+12];
	setp.ge.s32 	%p2, %r2, %r3;
	mov.b32 	%r12, -1;
	@%p2 bra 	$L__BB2_3;
	ld.global.u64 	%rd5, [%rd1];
	mul.wide.s32 	%rd6, %r2, 4;
	add.s64 	%rd7, %rd5, %rd6;
	ld.u32 	%r12, [%rd7];
$L__BB2_3:
	setp.lt.s32 	%p3, %r2, %r3;
	cvta.to.global.u64 	%rd8, %rd2;
	mul.wide.s32 	%rd9, %r1, 4;
	add.s64 	%rd10, %rd8, %rd9;
	st.global.u32 	[%rd10], %r12;
	selp.u32 	%r11, 1, 0, %p3;
	cvta.to.global.u64 	%rd11, %rd3;
	add.s64 	%rd12, %rd11, %rd9;
	st.global.u32 	[%rd12], %r11;
$L__BB2_4:
	ret;

}
	// .globl	_Z20kernel_get_head_tailP5QueuePiS1_
.visible .entry _Z20kernel_get_head_tailP5QueuePiS1_(
	.param .u64 .ptr .align 1 _Z20kernel_get_head_tailP5QueuePiS1__param_0,
	.param .u64 .ptr .align 1 _Z20kernel_get_head_tailP5QueuePiS1__param_1,
	.param .u64 .ptr .align 1 _Z20kernel_get_head_tailP5QueuePiS1__param_2
)
{
	.reg .pred 	%p<2>;
	.reg .b32 	%r<6>;
	.reg .b64 	%rd<7>;

	ld.param.u64 	%rd1, [_Z20kernel_get_head_tailP5QueuePiS1__param_0];
	ld.param.u64 	%rd2, [_Z20kernel_get_head_tailP5QueuePiS1__param_1];
	ld.param.u64 	%rd3, [_Z20kernel_get_head_tailP5QueuePiS1__param_2];
	mov.u32 	%r1, %tid.x;
	mov.u32 	%r2, %ctaid.x;
	or.b32  	%r3, %r1, %r2;
	setp.ne.s32 	%p1, %r3, 0;
	@%p1 bra 	$L__BB3_2;
	cvta.to.global.u64 	%rd4, %rd1;
	cvta.to.global.u64 	%rd5, %rd2;
	cvta.to.global.u64 	%rd6, %rd3;
	ld.global.u32 	%r4, [%rd4+8];
	st.global.u32 	[%rd5], %r4;
	ld.global.u32 	%r5, [%rd4+12];
	st.global.u32 	[%rd6], %r5;
$L__BB3_2:
	ret;

}


// ===== COMPILED SASS (sm_100) =====

	.target	sm_100

	.elftype	@"ET_EXEC"


//--------------------- .note.nv.tkinfo           --------------------------
	.section	.note.nv.tkinfo,"",@"SHT_NOTE"
	.sectionflags	@"SHF_NOTE_NV_TKINFO"
	.tkinfo
        /*0018*/ 	.word	0x00000002
        /*0030*/ 	.string	""
        /*0030*/ 	.string	"ptxas"
        /*0030*/ 	.string	"Cuda compilation tools, release 13.0, V13.0.88"
        /*0030*/ 	.string	"Build cuda_13.0.r13.0/compiler.36424714_0"
        /*0030*/ 	.string	"-arch sm_100 -m 64 "



//--------------------- .note.nv.cuinfo           --------------------------
	.section	.note.nv.cuinfo,"",@"SHT_NOTE"
	.sectionflags	@"SHF_NOTE_NV_CUINFO"
        /*0018*/ 	.short	0x0002
        /*001a*/ 	.short	0x0064
        /*001c*/ 	.short	0x0082
	.zero		2


//--------------------- .nv.info                  --------------------------
	.section	.nv.info,"",@"SHT_CUDA_INFO"
	.align	4


	//----- nvinfo : EIATTR_REGCOUNT
	.align		4
        /*0000*/ 	.byte	0x04, 0x2f
        /*0002*/ 	.short	(.L_1 - .L_0)
	.align		4
.L_0:
        /*0004*/ 	.word	index@(_Z11kernel_initP5QueuePii)
        /*0008*/ 	.word	0x0000000a


	//----- nvinfo : EIATTR_FRAME_SIZE
	.align		4
.L_1:
        /*000c*/ 	.byte	0x04, 0x11
        /*000e*/ 	.short	(.L_3 - .L_2)
	.align		4
.L_2:
        /*0010*/ 	.word	index@(_Z11kernel_initP5QueuePii)
        /*0014*/ 	.word	0x00000000


	//----- nvinfo : EIATTR_REGCOUNT
	.align		4
.L_3:
        /*0018*/ 	.byte	0x04, 0x2f
        /*001a*/ 	.short	(.L_5 - .L_4)
	.align		4
.L_4:
        /*001c*/ 	.word	index@(_Z14kernel_enqueueP5QueueiPi)
        /*0020*/ 	.word	0x00000012


	//----- nvinfo : EIATTR_FRAME_SIZE
	.align		4
.L_5:
        /*0024*/ 	.byte	0x04, 0x11
        /*0026*/ 	.short	(.L_7 - .L_6)
	.align		4
.L_6:
        /*0028*/ 	.word	index@(_Z14kernel_enqueueP5QueueiPi)
        /*002c*/ 	.word	0x00000000


	//----- nvinfo : EIATTR_REGCOUNT
	.align		4
.L_7:
        /*0030*/ 	.byte	0x04, 0x2f
        /*0032*/ 	.short	(.L_9 - .L_8)
	.align		4
.L_8:
        /*0034*/ 	.word	index@(_Z14kernel_dequeueP5QueueiPiS1_)
        /*0038*/ 	.word	0x00000014


	//----- nvinfo : EIATTR_FRAME_SIZE
	.align		4
.L_9:
        /*003c*/ 	.byte	0x04, 0x11
        /*003e*/ 	.short	(.L_11 - .L_10)
	.align		4
.L_10:
        /*0040*/ 	.word	index@(_Z14kernel_dequeueP5QueueiPiS1_)
        /*0044*/ 	.word	0x00000000


	//----- nvinfo : EIATTR_REGCOUNT
	.align		4
.L_11:
        /*0048*/ 	.byte	0x04, 0x2f
        /*004a*/ 	.short	(.L_13 - .L_12)
	.align		4
.L_12:
        /*004c*/ 	.word	index@(_Z20kernel_get_head_tailP5QueuePiS1_)
        /*0050*/ 	.word	0x0000000e


	//----- nvinfo : EIATTR_FRAME_SIZE
	.align		4
.L_13:
        /*0054*/ 	.byte	0x04, 0x11
        /*0056*/ 	.short	(.L_15 - .L_14)
	.align		4
.L_14:
        /*0058*/ 	.word	index@(_Z20kernel_get_head_tailP5QueuePiS1_)
        /*005c*/ 	.word	0x00000000


	//----- nvinfo : EIATTR_MIN_STACK_SIZE
	.align		4
.L_15:
        /*0060*/ 	.byte	0x04, 0x12
        /*0062*/ 	.short	(.L_17 - .L_16)
	.align		4
.L_16:
        /*0064*/ 	.word	index@(_Z20kernel_get_head_tailP5QueuePiS1_)
        /*0068*/ 	.word	0x00000000


	//----- nvinfo : EIATTR_MIN_STACK_SIZE
	.align		4
.L_17:
        /*006c*/ 	.byte	0x04, 0x12
        /*006e*/ 	.short	(.L_19 - .L_18)
	.align		4
.L_18:
        /*0070*/ 	.word	index@(_Z14kernel_dequeueP5QueueiPiS1_)
        /*0074*/ 	.word	0x00000000


	//----- nvinfo : EIATTR_MIN_STACK_SIZE
	.align		4
.L_19:
        /*0078*/ 	.byte	0x04, 0x12
        /*007a*/ 	.short	(.L_21 - .L_20)
	.align		4
.L_20:
        /*007c*/ 	.word	index@(_Z14kernel_enqueueP5QueueiPi)
        /*0080*/ 	.word	0x00000000


	//----- nvinfo : EIATTR_MIN_STACK_SIZE
	.align		4
.L_21:
        /*0084*/ 	.byte	0x04, 0x12
        /*0086*/ 	.short	(.L_23 - .L_22)
	.align		4
.L_22:
        /*0088*/ 	.word	index@(_Z11kernel_initP5QueuePii)
        /*008c*/ 	.word	0x00000000
.L_23:


//--------------------- .nv.compat                --------------------------
	.section	.nv.compat,"",@"SHT_CUDA_COMPAT_INFO"
	.align	4
        /*0000*/ 	.byte	0x02, 0x09, 0x00, 0x00, 0x02, 0x02, 0x01, 0x00, 0x02, 0x05, 0x05, 0x00, 0x03, 0x07, 0x01, 0x01
        /*0010*/ 	.byte	0x02, 0x03, 0x00, 0x00, 0x02, 0x06, 0x01, 0x00, 0x04, 0x0b, 0x08, 0x00, 0x09, 0x00, 0x00, 0x00
        /*0020*/ 	.byte	0x00, 0x00, 0x00, 0x00


//--------------------- .nv.info._Z20kernel_get_head_tailP5QueuePiS1_ --------------------------
	.section	.nv.info._Z20kernel_get_head_tailP5QueuePiS1_,"",@"SHT_CUDA_INFO"
	.sectionflags	@""
	.align	4


	//----- nvinfo : EIATTR_CUDA_API_VERSION
	.align		4
        /*0000*/ 	.byte	0x04, 0x37
        /*0002*/ 	.short	(.L_25 - .L_24)
.L_24:
        /*0004*/ 	.word	0x00000082


	//----- nvinfo : EIATTR_KPARAM_INFO
	.align		4
.L_25:
        /*0008*/ 	.byte	0x04, 0x17
        /*000a*/ 	.short	(.L_27 - .L_26)
.L_26:
        /*000c*/ 	.word	0x00000000
        /*0010*/ 	.short	0x0002
        /*0012*/ 	.short	0x0010
        /*0014*/ 	.byte	0x00, 0xf5, 0x21, 0x00


	//----- nvinfo : EIATTR_KPARAM_INFO
	.align		4
.L_27:
        /*0018*/ 	.byte	0x04, 0x17
        /*001a*/ 	.short	(.L_29 - .L_28)
.L_28:
        /*001c*/ 	.word	0x00000000
        /*0020*/ 	.short	0x0001
        /*0022*/ 	.short	0x0008
        /*0024*/ 	.byte	0x00, 0xf5, 0x21, 0x00


	//----- nvinfo : EIATTR_KPARAM_INFO
	.align		4
.L_29:
        /*0028*/ 	.byte	0x04, 0x17
        /*002a*/ 	.short	(.L_31 - .L_30)
.L_30:
        /*002c*/ 	.word	0x00000000
        /*0030*/ 	.short	0x0000
        /*0032*/ 	.short	0x0000
        /*0034*/ 	.byte	0x00, 0xf5, 0x21, 0x00


	//----- nvinfo : EIATTR_SPARSE_MMA_MASK
	.align		4
.L_31:
        /*0038*/ 	.byte	0x03, 0x50
        /*003a*/ 	.short	0x0000


	//----- nvinfo : EIATTR_MAXREG_COUNT
	.align		4
        /*003c*/ 	.byte	0x03, 0x1b
        /*003e*/ 	.short	0x00ff


	//----- nvinfo : EIATTR_MERCURY_ISA_VERSION
	.align		4
        /*0040*/ 	.byte	0x03, 0x5f
        /*0042*/ 	.short	0x0101


	//----- nvinfo : EIATTR_VRC_CTA_INIT_COUNT
	.align		4
        /*0044*/ 	.byte	0x02, 0x4a
	.zero		1
	.zero		1


	//----- nvinfo : EIATTR_EXIT_INSTR_OFFSETS
	.align		4
        /*0048*/ 	.byte	0x04, 0x1c
        /*004a*/ 	.short	(.L_33 - .L_32)


	//   ....[0]....
.L_32:
        /*004c*/ 	.word	0x00000040


	//   ....[1]....
        /*0050*/ 	.word	0x000000d0


	//----- nvinfo : EIATTR_CBANK_PARAM_SIZE
	.align		4
.L_33:
        /*0054*/ 	.byte	0x03, 0x19
        /*0056*/ 	.short	0x0018


	//----- nvinfo : EIATTR_PARAM_CBANK
	.align		4
        /*0058*/ 	.byte	0x04, 0x0a
        /*005a*/ 	.short	(.L_35 - .L_34)
	.align		4
.L_34:
        /*005c*/ 	.word	index@(.nv.constant0._Z20kernel_get_head_tailP5QueuePiS1_)
        /*0060*/ 	.short	0x0380
        /*0062*/ 	.short	0x0018


	//----- nvinfo : EIATTR_SW_WAR
	.align		4
.L_35:
        /*0064*/ 	.byte	0x04, 0x36
        /*0066*/ 	.short	(.L_37 - .L_36)
.L_36:
        /*0068*/ 	.word	0x00000008
.L_37:


//--------------------- .nv.info._Z14kernel_dequeueP5QueueiPiS1_ --------------------------
	.section	.nv.info._Z14kernel_dequeueP5QueueiPiS1_,"",@"SHT_CUDA_INFO"
	.sectionflags	@""
	.align	4


	//----- nvinfo : EIATTR_CUDA_API_VERSION
	.align		4
        /*0000*/ 	.byte	0x04, 0x37
        /*0002*/ 	.short	(.L_39 - .L_38)
.L_38:
        /*0004*/ 	.word	0x00000082


	//----- nvinfo : EIATTR_KPARAM_INFO
	.align		4
.L_39:
        /*0008*/ 	.byte	0x04, 0x17
        /*000a*/ 	.short	(.L_41 - .L_40)
.L_40:
        /*000c*/ 	.word	0x00000000
        /*0010*/ 	.short	0x0003
        /*0012*/ 	.short	0x0018
        /*0014*/ 	.byte	0x00, 0xf5, 0x21, 0x00


	//----- nvinfo : EIATTR_KPARAM_INFO
	.align		4
.L_41:
        /*0018*/ 	.byte	0x04, 0x17
        /*001a*/ 	.short	(.L_43 - .L_42)
.L_42:
        /*001c*/ 	.word	0x00000000
        /*0020*/ 	.short	0x0002
        /*0022*/ 	.short	0x0010
        /*0024*/ 	.byte	0x00, 0xf5, 0x21, 0x00


	//----- nvinfo : EIATTR_KPARAM_INFO
	.align		4
.L_43:
        /*0028*/ 	.byte	0x04, 0x17
        /*002a*/ 	.short	(.L_45 - .L_44)
.L_44:
        /*002c*/ 	.word	0x00000000
        /*0030*/ 	.short	0x0001
        /*0032*/ 	.short	0x0008
        /*0034*/ 	.byte	0x00, 0xf0, 0x11, 0x00


	//----- nvinfo : EIATTR_KPARAM_INFO
	.align		4
.L_45:
        /*0038*/ 	.byte	0x04, 0x17
        /*003a*/ 	.short	(.L_47 - .L_46)
.L_46:
        /*003c*/ 	.word	0x00000000
        /*0040*/ 	.short	0x0000
        /*0042*/ 	.short	0x0000
        /*0044*/ 	.byte	0x00, 0xf5, 0x21, 0x00


	//----- nvinfo : EIATTR_SPARSE_MMA_MASK
	.align		4
.L_47:
        /*0048*/ 	.byte	0x03, 0x50
        /*004a*/ 	.short	0x0000


	//----- nvinfo : EIATTR_MAXREG_COUNT
	.align		4
        /*004c*/ 	.byte	0x03, 0x1b
        /*004e*/ 	.short	0x00ff


	//----- nvinfo : EIATTR_MERCURY_ISA_VERSION
	.align		4
        /*0050*/ 	.byte	0x03, 0x5f
        /*0052*/ 	.short	0x0101


	//----- nvinfo : EIATTR_INT_WARP_WIDE_INSTR_OFFSETS
	.align		4
        /*0054*/ 	.byte	0x04, 0x31
        /*0056*/ 	.short	(.L_49 - .L_48)


	//   ....[0]....
.L_48:
        /*0058*/ 	.word	0x000000a0


	//   ....[1]....
        /*005c*/ 	.word	0x000001c0


	//----- nvinfo : EIATTR_VRC_CTA_INIT_COUNT
	.align		4
.L_49:
        /*0060*/ 	.byte	0x02, 0x4a
	.zero		1
	.zero		1


	//----- nvinfo : EIATTR_EXIT_INSTR_OFFSETS
	.align		4
        /*0064*/ 	.byte	0x04, 0x1c
        /*0066*/ 	.short	(.L_51 - .L_50)


	//   ....[0]....
.L_50:
        /*0068*/ 	.word	0x00000070


	//   ....[1]....
        /*006c*/ 	.word	0x00000280


	//----- nvinfo : EIATTR_CBANK_PARAM_SIZE
	.align		4
.L_51:
        /*0070*/ 	.byte	0x03, 0x19
        /*0072*/ 	.short	0x0020


	//----- nvinfo : EIATTR_PARAM_CBANK
	.align		4
        /*0074*/ 	.byte	0x04, 0x0a
        /*0076*/ 	.short	(.L_53 - .L_52)
	.align		4
.L_52:
        /*0078*/ 	.word	index@(.nv.constant0._Z14kernel_dequeueP5QueueiPiS1_)
        /*007c*/ 	.short	0x0380
        /*007e*/ 	.short	0x0020


	//----- nvinfo : EIATTR_SW_WAR
	.align		4
.L_53:
        /*0080*/ 	.byte	0x04, 0x36
        /*0082*/ 	.short	(.L_55 - .L_54)
.L_54:
        /*0084*/ 	.word	0x00000008
.L_55:


//--------------------- .nv.info._Z14kernel_enqueueP5QueueiPi --------------------------
	.section	.nv.info._Z14kernel_enqueueP5QueueiPi,"",@"SHT_CUDA_INFO"
	.sectionflags	@""
	.align	4


	//----- nvinfo : EIATTR_CUDA_API_VERSION
	.align		4
        /*0000*/ 	.byte	0x04, 0x37
        /*0002*/ 	.short	(.L_57 - .L_56)
.L_56:
        /*0004*/ 	.word	0x00000082


	//----- nvinfo : EIATTR_KPARAM_INFO
	.align		4
.L_57:
        /*0008*/ 	.byte	0x04, 0x17
        /*000a*/ 	.short	(.L_59 - .L_58)
.L_58:
        /*000c*/ 	.word	0x00000000
        /*0010*/ 	.short	0x0002
        /*0012*/ 	.short	0x0010
        /*0014*/ 	.byte	0x00, 0xf5, 0x21, 0x00


	//----- nvinfo : EIATTR_KPARAM_INFO
	.align		4
.L_59:
        /*0018*/ 	.byte	0x04, 0x17
        /*001a*/ 	.short	(.L_61 - .L_60)
.L_60:
        /*001c*/ 	.word	0x00000000
        /*0020*/ 	.short	0x0001
        /*0022*/ 	.short	0x0008
        /*0024*/ 	.byte	0x00, 0xf0, 0x11, 0x00


	//----- nvinfo : EIATTR_KPARAM_INFO
	.align		4
.L_61:
        /*0028*/ 	.byte	0x04, 0x17
        /*002a*/ 	.short	(.L_63 - .L_62)
.L_62:
        /*002c*/ 	.word	0x00000000
        /*0030*/ 	.short	0x0000
        /*0032*/ 	.short	0x0000
        /*0034*/ 	.byte	0x00, 0xf5, 0x21, 0x00


	//----- nvinfo : EIATTR_SPARSE_MMA_MASK
	.align		4
.L_63:
        /*0038*/ 	.byte	0x03, 0x50
        /*003a*/ 	.short	0x0000


	//----- nvinfo : EIATTR_MAXREG_COUNT
	.align		4
        /*003c*/ 	.byte	0x03, 0x1b
        /*003e*/ 	.short	0x00ff


	//----- nvinfo : EIATTR_MERCURY_ISA_VERSION
	.align		4
        /*0040*/ 	.byte	0x03, 0x5f
        /*0042*/ 	.short	0x0101


	//----- nvinfo : EIATTR_INT_WARP_WIDE_INSTR_OFFSETS
	.align		4
        /*0044*/ 	.byte	0x04, 0x31
        /*0046*/ 	.short	(.L_65 - .L_64)


	//   ....[0]....
.L_64:
        /*0048*/ 	.word	0x000000a0


	//   ....[1]....
        /*004c*/ 	.word	0x000001a0


	//----- nvinfo : EIATTR_VRC_CTA_INIT_COUNT
	.align		4
.L_65:
        /*0050*/ 	.byte	0x02, 0x4a
	.zero		1
	.zero		1


	//----- nvinfo : EIATTR_EXIT_INSTR_OFFSETS
	.align		4
        /*0054*/ 	.byte	0x04, 0x1c
        /*0056*/ 	.short	(.L_67 - .L_66)


	//   ....[0]....
.L_66:
        /*0058*/ 	.word	0x00000070


	//   ....[1]....
        /*005c*/ 	.word	0x00000240


	//----- nvinfo : EIATTR_CBANK_PARAM_SIZE
	.align		4
.L_67:
        /*0060*/ 	.byte	0x03, 0x19
        /*0062*/ 	.short	0x0018


	//----- nvinfo : EIATTR_PARAM_CBANK
	.align		4
        /*0064*/ 	.byte	0x04, 0x0a
        /*0066*/ 	.short	(.L_69 - .L_68)
	.align		4
.L_68:
        /*0068*/ 	.word	index@(.nv.constant0._Z14kernel_enqueueP5QueueiPi)
        /*006c*/ 	.short	0x0380
        /*006e*/ 	.short	0x0018


	//----- nvinfo : EIATTR_SW_WAR
	.align		4
.L_69:
        /*0070*/ 	.byte	0x04, 0x36
        /*0072*/ 	.short	(.L_71 - .L_70)
.L_70:
        /*0074*/ 	.word	0x00000008
.L_71:


//--------------------- .nv.info._Z11kernel_initP5QueuePii --------------------------
	.section	.nv.info._Z11kernel_initP5QueuePii,"",@"SHT_CUDA_INFO"
	.sectionflags	@""
	.align	4


	//----- nvinfo : EIATTR_CUDA_API_VERSION
	.align		4
        /*0000*/ 	.byte	0x04, 0x37
        /*0002*/ 	.short	(.L_73 - .L_72)
.L_72:
        /*0004*/ 	.word	0x00000082


	//----- nvinfo : EIATTR_KPARAM_INFO
	.align		4
.L_73:
        /*0008*/ 	.byte	0x04, 0x17
        /*000a*/ 	.short	(.L_75 - .L_74)
.L_74:
        /*000c*/ 	.word	0x00000000
        /*0010*/ 	.short	0x0002
        /*0012*/ 	.short	0x0010
        /*0014*/ 	.byte	0x00, 0xf0, 0x11, 0x00


	//----- nvinfo : EIATTR_KPARAM_INFO
	.align		4
.L_75:
        /*0018*/ 	.byte	0x04, 0x17
        /*001a*/ 	.short	(.L_77 - .L_76)
.L_76:
        /*001c*/ 	.word	0x00000000
        /*0020*/ 	.short	0x0001
        /*0022*/ 	.short	0x0008
        /*0024*/ 	.byte	0x00, 0xf5, 0x21, 0x00


	//----- nvinfo : EIATTR_KPARAM_INFO
	.align		4
.L_77:
        /*0028*/ 	.byte	0x04, 0x17
        /*002a*/ 	.short	(.L_79 - .L_78)
.L_78:
        /*002c*/ 	.word	0x00000000
        /*0030*/ 	.short	0x0000
        /*0032*/ 	.short	0x0000
        /*0034*/ 	.byte	0x00, 0xf5, 0x21, 0x00


	//----- nvinfo : EIATTR_SPARSE_MMA_MASK
	.align		4
.L_79:
        /*0038*/ 	.byte	0x03, 0x50
        /*003a*/ 	.short	0x0000


	//----- nvinfo : EIATTR_MAXREG_COUNT
	.align		4
        /*003c*/ 	.byte	0x03, 0x1b
        /*003e*/ 	.short	0x00ff


	//----- nvinfo : EIATTR_MERCURY_ISA_VERSION
	.align		4
        /*0040*/ 	.byte	0x03, 0x5f
        /*0042*/ 	.short	0x0101


	//----- nvinfo : EIATTR_VRC_CTA_INIT_COUNT
	.align		4
        /*0044*/ 	.byte	0x02, 0x4a
	.zero		1
	.zero		1


	//----- nvinfo : EIATTR_EXIT_INSTR_OFFSETS
	.align		4
        /*0048*/ 	.byte	0x04, 0x1c
        /*004a*/ 	.short	(.L_81 - .L_80)


	//   ....[0]....
.L_80:
        /*004c*/ 	.word	0x00000040


	//   ....[1]....
        /*0050*/ 	.word	0x000000c0


	//----- nvinfo : EIATTR_CBANK_PARAM_SIZE
	.align		4
.L_81:
        /*0054*/ 	.byte	0x03, 0x19
        /*0056*/ 	.short	0x0014


	//----- nvinfo : EIATTR_PARAM_CBANK
	.align		4
        /*0058*/ 	.byte	0x04, 0x0a
        /*005a*/ 	.short	(.L_83 - .L_82)
	.align		4
.L_82:
        /*005c*/ 	.word	index@(.nv.constant0._Z11kernel_initP5QueuePii)
        /*0060*/ 	.short	0x0380
        /*0062*/ 	.short	0x0014


	//----- nvinfo : EIATTR_SW_WAR
	.align		4
.L_83:
        /*0064*/ 	.byte	0x04, 0x36
        /*0066*/ 	.short	(.L_85 - .L_84)
.L_84:
        /*0068*/ 	.word	0x00000008
.L_85:


//--------------------- .nv.callgraph             --------------------------
	.section	.nv.callgraph,"",@"SHT_CUDA_CALLGRAPH"
	.align	4
	.sectionentsize	8
	.align		4
        /*0000*/ 	.word	0x00000000
	.align		4
        /*0004*/ 	.word	0xffffffff
	.align		4
        /*0008*/ 	.word	0x00000000
	.align		4
        /*000c*/ 	.word	0xfffffffe
	.align		4
        /*0010*/ 	.word	0x00000000
	.align		4
        /*0014*/ 	.word	0xfffffffd
	.align		4
        /*0018*/ 	.word	0x00000000
	.align		4
        /*001c*/ 	.word	0xfffffffc


//--------------------- .text._Z20kernel_get_head_tailP5QueuePiS1_ --------------------------
	.section	.text._Z20kernel_get_head_tailP5QueuePiS1_,"ax",@progbits
	.align	128
        .global         _Z20kernel_get_head_tailP5QueuePiS1_
        .type           _Z20kernel_get_head_tailP5QueuePiS1_,@function
        .size           _Z20kernel_get_head_tailP5QueuePiS1_,(.L_x_4 - _Z20kernel_get_head_tailP5QueuePiS1_)
        .other          _Z20kernel_get_head_tailP5QueuePiS1_,@"STO_CUDA_ENTRY STV_DEFAULT"
_Z20kernel_get_head_tailP5QueuePiS1_:
.text._Z20kernel_get_head_tailP5QueuePiS1_:
[----:B------:R-:W-:Y:S01]  /*0000*/  LDC R1, c[0x0][0x37c] ;  /* 0x0000df00ff017b82 */ /* 0x000fe20000000800 */
[----:B------:R-:W0:Y:S07]  /*0010*/  S2R R0, SR_TID.X ;  /* 0x0000000000007919 */ /* 0x000e2e0000002100 */
[----:B------:R-:W0:Y:S02]  /*0020*/  S2UR UR4, SR_CTAID.X ;  /* 0x00000000000479c3 */ /* 0x000e240000002500 */
[----:B0-----:R-:W-:-:S13]  /*0030*/  LOP3.LUT P0, RZ, R0, UR4, RZ, 0xfc, !PT ;  /* 0x0000000400ff7c12 */ /* 0x001fda000f80fcff */
[----:B------:R-:W-:Y:S05]  /*0040*/  @P0 EXIT ;  /* 0x000000000000094d */ /* 0x000fea0003800000 */
[----:B------:R-:W0:Y:S01]  /*0050*/  LDC.64 R6, c[0x0][0x380] ;  /* 0x0000e000ff067b82 */ /* 0x000e220000000a00 */
[----:B------:R-:W0:Y:S02]  /*0060*/  LDCU.64 UR4, c[0x0][0x358] ;  /* 0x00006b00ff0477ac */ /* 0x000e240008000a00 */
[----:B0-----:R-:W2:Y:S05]  /*0070*/  LDG.E R9, desc[UR4][R6.64+0x8] ;  /* 0x0000080406097981 */ /* 0x001eaa000c1e1900 */
[----:B------:R-:W2:Y:S08]  /*0080*/  LDC.64 R2, c[0x0][0x388] ;  /* 0x0000e200ff027b82 */ /* 0x000eb00000000a00 */
[----:B------:R-:W0:Y:S01]  /*0090*/  LDC.64 R4, c[0x0][0x390] ;  /* 0x0000e400ff047b82 */ /* 0x000e220000000a00 */
[----:B--2---:R-:W-:Y:S04]  /*00a0*/  STG.E desc[UR4][R2.64], R9 ;  /* 0x0000000902007986 */ /* 0x004fe8000c101904 */
[----:B------:R-:W0:Y:S04]  /*00b0*/  LDG.E R11, desc[UR4][R6.64+0xc] ;  /* 0x00000c04060b7981 */ /* 0x000e28000c1e1900 */
[----:B0-----:R-:W-:Y:S01]  /*00c0*/  STG.E desc[UR4][R4.64], R11 ;  /* 0x0000000b04007986 */ /* 0x001fe2000c101904 */
[----:B------:R-:W-:Y:S05]  /*00d0*/  EXIT ;  /* 0x000000000000794d */ /* 0x000fea0003800000 */
.L_x_0:
[----:B------:R-:W-:-:S00]  /*00e0*/  BRA `(.L_x_0) ;  /* 0xfffffffc00fc7947 */ /* 0x000fc0000383ffff */
[----:B------:R-:W-:-:S00]  /*00f0*/  NOP ;  /* 0x0000000000007918 */ /* 0x000fc00000000000 */
        /* <DEDUP_REMOVED lines=8> */
.L_x_4:


//--------------------- .text._Z14kernel_dequeueP5QueueiPiS1_ --------------------------
	.section	.text._Z14kernel_dequeueP5QueueiPiS1_,"ax",@progbits
	.align	128
        .global         _Z14kernel_dequeueP5QueueiPiS1_
        .type           _Z14kernel_dequeueP5QueueiPiS1_,@function
        .size           _Z14kernel_dequeueP5QueueiPiS1_,(.L_x_5 - _Z14kernel_dequeueP5QueueiPiS1_)
        .other          _Z14kernel_dequeueP5QueueiPiS1_,@"STO_CUDA_ENTRY STV_DEFAULT"
_Z14kernel_dequeueP5QueueiPiS1_:
.text._Z14kernel_dequeueP5QueueiPiS1_:
[----:B------:R-:W-:Y:S01]  /*0000*/  LDC R1, c[0x0][0x37c] ;  /* 0x0000df00ff017b82 */ /* 0x000fe20000000800 */
[----:B------:R-:W0:Y:S07]  /*0010*/  S2R R11, SR_TID.X ;  /* 0x00000000000b7919 */ /* 0x000e2e0000002100 */
[----:B------:R-:W0:Y:S01]  /*0020*/  S2UR UR4, SR_CTAID.X ;  /* 0x00000000000479c3 */ /* 0x000e220000002500 */
[----:B------:R-:W1:Y:S07]  /*0030*/  LDCU UR5, c[0x0][0x388] ;  /* 0x00007100ff0577ac */ /* 0x000e6e0008000800 */
[----:B------:R-:W0:Y:S02]  /*0040*/  LDC R0, c[0x0][0x360] ;  /* 0x0000d800ff007b82 */ /* 0x000e240000000800 */
[----:B0-----:R-:W-:-:S05]  /*0050*/  IMAD R11, R0, UR4, R11 ;  /* 0x00000004000b7c24 */ /* 0x001fca000f8e020b */
[----:B-1----:R-:W-:-:S13]  /*0060*/  ISETP.GE.AND P0, PT, R11, UR5, PT ;  /* 0x000000050b007c0c */ /* 0x002fda000bf06270 */
[----:B------:R-:W-:Y:S05]  /*0070*/  @P0 EXIT ;  /* 0x000000000000094d */ /* 0x000fea0003800000 */
[----:B------:R-:W0:Y:S01]  /*0080*/  S2R R3, SR_LANEID ;  /* 0x0000000000037919 */ /* 0x000e220000000000 */
[----:B------:R-:W1:Y:S01]  /*0090*/  LDCU.64 UR4, c[0x0][0x380] ;  /* 0x00007000ff0477ac */ /* 0x000e620008000a00 */
[----:B------:R-:W-:Y:S01]  /*00a0*/  VOTEU.ANY UR8, UPT, PT ;  /* 0x0000000000087886 */ /* 0x000fe200038e0100 */
[----:B------:R-:W2:Y:S01]  /*00b0*/  LDCU.64 UR6, c[0x0][0x358] ;  /* 0x00006b00ff0677ac */ /* 0x000ea20008000a00 */
[----:B------:R-:W0:Y:S08]  /*00c0*/  FLO.U32 R10, UR8 ;  /* 0x00000008000a7d00 */ /* 0x000e3000080e0000 */
[----:B------:R-:W2:Y:S01]  /*00d0*/  POPC R7, UR8 ;  /* 0x0000000800077d09 */ /* 0x000ea20008000000 */
[----:B-1----:R-:W-:-:S04]  /*00e0*/  UIADD3 UR4, UP0, UPT, UR4, 0x8, URZ ;  /* 0x0000000804047890 */ /* 0x002fc8000ff1e0ff */
[----:B------:R-:W-:Y:S02]  /*00f0*/  UIADD3.X UR5, UPT, UPT, URZ, UR5, URZ, UP0, !UPT ;  /* 0x00000005ff057290 */ /* 0x000fe400087fe4ff */
[----:B------:R-:W-:-:S04]  /*0100*/  IMAD.U32 R4, RZ, RZ, UR4 ;  /* 0x00000004ff047e24 */ /* 0x000fc8000f8e00ff */
[----:B------:R-:W-:Y:S01]  /*0110*/  IMAD.U32 R5, RZ, RZ, UR5 ;  /* 0x00000005ff057e24 */ /* 0x000fe2000f8e00ff */
[----:B0-----:R-:W-:Y:S01]  /*0120*/  ISETP.EQ.U32.AND P0, PT, R10, R3, PT ;  /* 0x000000030a00720c */ /* 0x001fe20003f02070 */
[----:B------:R-:W0:-:S12]  /*0130*/  LDC.64 R8, c[0x0][0x380] ;  /* 0x0000e000ff087b82 */ /* 0x000e180000000a00 */
[----:B--2---:R1:W2:Y:S04]  /*0140*/  @P0 ATOMG.E.ADD.STRONG.GPU PT, R17, desc[UR6][R4.64], R7 ;  /* 0x80000007041109a8 */ /* 0x0042a800081ef106 */
[----:B0-----:R-:W3:Y:S01]  /*0150*/  LDG.E R0, desc[UR6][R8.64+0xc] ;  /* 0x00000c0608007981 */ /* 0x001ee2000c1e1900 */
[----:B------:R-:W0:Y:S01]  /*0160*/  S2R R2, SR_LTMASK ;  /* 0x0000000000027919 */ /* 0x000e220000003900 */
[----:B------:R-:W-:Y:S01]  /*0170*/  IMAD.MOV.U32 R15, RZ, RZ, -0x1 ;  /* 0xffffffffff0f7424 */ /* 0x000fe200078e00ff */
[----:B-1----:R-:W1:Y:S08]  /*0180*/  LDC.64 R4, c[0x0][0x390] ;  /* 0x0000e400ff047b82 */ /* 0x002e700000000a00 */
[----:B------:R-:W4:Y:S01]  /*0190*/  LDC.64 R6, c[0x0][0x398] ;  /* 0x0000e600ff067b82 */ /* 0x000f220000000a00 */
[----:B0-----:R-:W-:-:S06]  /*01a0*/  LOP3.LUT R12, R2, UR8, RZ, 0xc0, !PT ;  /* 0x00000008020c7c12 */ /* 0x001fcc000f8ec0ff */
[----:B------:R-:W0:Y:S01]  /*01b0*/  POPC R12, R12 ;  /* 0x0000000c000c7309 */ /* 0x000e220000000000 */
[----:B--2---:R-:W0:Y:S02]  /*01c0*/  SHFL.IDX PT, R13, R17, R10, 0x1f ;  /* 0x00001f0a110d7589 */ /* 0x004e2400000e0000 */
[----:B0-----:R-:W-:-:S04]  /*01d0*/  IADD3 R13, PT, PT, R13, R12, RZ ;  /* 0x0000000c0d0d7210 */ /* 0x001fc80007ffe0ff */
[----:B---3--:R-:W-:-:S13]  /*01e0*/  ISETP.GE.AND P0, PT, R13, R0, PT ;  /* 0x000000000d00720c */ /* 0x008fda0003f06270 */
[----:B------:R-:W2:Y:S02]  /*01f0*/  @!P0 LDG.E.64 R2, desc[UR6][R8.64] ;  /* 0x0000000608028981 */ /* 0x000ea4000c1e1b00 */
[----:B--2---:R-:W-:-:S05]  /*0200*/  @!P0 IMAD.WIDE R2, R13, 0x4, R2 ;  /* 0x000000040d028825 */ /* 0x004fca00078e0202 */
[----:B------:R-:W2:Y:S01]  /*0210*/  @!P0 LD.E R15, desc[UR6][R2.64] ;  /* 0x00000006020f8980 */ /* 0x000ea2000c101900 */
[----:B------:R-:W-:Y:S01]  /*0220*/  ISETP.GE.AND P0, PT, R13, R0, PT ;  /* 0x000000000d00720c */ /* 0x000fe20003f06270 */
[----:B-1----:R-:W-:-:S04]  /*0230*/  IMAD.WIDE R4, R11, 0x4, R4 ;  /* 0x000000040b047825 */ /* 0x002fc800078e0204 */
[----:B----4-:R-:W-:Y:S01]  /*0240*/  IMAD.WIDE R6, R11, 0x4, R6 ;  /* 0x000000040b067825 */ /* 0x010fe200078e0206 */
[----:B------:R-:W-:Y:S01]  /*0250*/  SEL R11, RZ, 0x1, P0 ;  /* 0x00000001ff0b7807 */ /* 0x000fe20000000000 */
[----:B--2---:R-:W-:Y:S04]  /*0260*/  STG.E desc[UR6][R4.64], R15 ;  /* 0x0000000f04007986 */ /* 0x004fe8000c101906 */
[----:B------:R-:W-:Y:S01]  /*0270*/  STG.E desc[UR6][R6.64], R11 ;  /* 0x0000000b06007986 */ /* 0x000fe2000c101906 */
[----:B------:R-:W-:Y:S05]  /*0280*/  EXIT ;  /* 0x000000000000794d */ /* 0x000fea0003800000 */
.L_x_1:
        /* <DEDUP_REMOVED lines=15> */
.L_x_5:


//--------------------- .text._Z14kernel_enqueueP5QueueiPi --------------------------
	.section	.text._Z14kernel_enqueueP5QueueiPi,"ax",@progbits
	.align	128
        .global         _Z14kernel_enqueueP5QueueiPi
        .type           _Z14kernel_enqueueP5QueueiPi,@function
        .size           _Z14kernel_enqueueP5QueueiPi,(.L_x_6 - _Z14kernel_enqueueP5QueueiPi)
        .other          _Z14kernel_enqueueP5QueueiPi,@"STO_CUDA_ENTRY STV_DEFAULT"
_Z14kernel_enqueueP5QueueiPi:
.text._Z14kernel_enqueueP5QueueiPi:
        /* <DEDUP_REMOVED lines=12> */
[----:B------:R-:W0:Y:S01]  /*00c0*/  FLO.U32 R10, UR8 ;  /* 0x00000008000a7d00 */ /* 0x000e2200080e0000 */
[----:B------:R-:W3:Y:S07]  /*00d0*/  LDC.64 R6, c[0x0][0x380] ;  /* 0x0000e000ff067b82 */ /* 0x000eee0000000a00 */
[----:B------:R-:W2:Y:S01]  /*00e0*/  POPC R15, UR8 ;  /* 0x00000008000f7d09 */ /* 0x000ea20008000000 */
[----:B------:R-:W4:Y:S01]  /*00f0*/  S2R R2, SR_LTMASK ;  /* 0x0000000000027919 */ /* 0x000f220000003900 */
[----:B------:R-:W5:Y:S01]  /*0100*/  LDC.64 R8, c[0x0][0x390] ;  /* 0x0000e400ff087b82 */ /* 0x000f620000000a00 */
[----:B-1----:R-:W-:-:S04]  /*0110*/  UIADD3 UR4, UP0, UPT, UR4, 0xc, URZ ;  /* 0x0000000c04047890 */ /* 0x002fc8000ff1e0ff */
[----:B------:R-:W-:Y:S02]  /*0120*/  UIADD3.X UR5, UPT, UPT, URZ, UR5, URZ, UP0, !UPT ;  /* 0x00000005ff057290 */ /* 0x000fe400087fe4ff */
[----:B------:R-:W-:-:S04]  /*0130*/  IMAD.U32 R4, RZ, RZ, UR4 ;  /* 0x00000004ff047e24 */ /* 0x000fc8000f8e00ff */
[----:B------:R-:W-:Y:S01]  /*0140*/  IMAD.U32 R5, RZ, RZ, UR5 ;  /* 0x00000005ff057e24 */ /* 0x000fe2000f8e00ff */
[----:B0-----:R-:W-:-:S13]  /*0150*/  ISETP.EQ.U32.AND P0, PT, R10, R3, PT ;  /* 0x000000030a00720c */ /* 0x001fda0003f02070 */
[----:B--2---:R-:W2:Y:S04]  /*0160*/  @P0 ATOMG.E.ADD.STRONG.GPU PT, R15, desc[UR6][R4.64], R15 ;  /* 0x8000000f040f09a8 */ /* 0x004ea800081ef106 */
[----:B---3--:R-:W3:Y:S01]  /*0170*/  LDG.E R0, desc[UR6][R6.64+0x10] ;  /* 0x0000100606007981 */ /* 0x008ee2000c1e1900 */
[----:B----4-:R-:W-:-:S06]  /*0180*/  LOP3.LUT R12, R2, UR8, RZ, 0xc0, !PT ;  /* 0x00000008020c7c12 */ /* 0x010fcc000f8ec0ff */
[----:B------:R-:W0:Y:S01]  /*0190*/  POPC R12, R12 ;  /* 0x0000000c000c7309 */ /* 0x000e220000000000 */
[----:B--2---:R-:W0:Y:S02]  /*01a0*/  SHFL.IDX PT, R13, R15, R10, 0x1f ;  /* 0x00001f0a0f0d7589 */ /* 0x004e2400000e0000 */
[----:B0-----:R-:W-:-:S05]  /*01b0*/  IMAD.IADD R13, R13, 0x1, R12 ;  /* 0x000000010d0d7824 */ /* 0x001fca00078e020c */
[----:B---3--:R-:W-:-:S13]  /*01c0*/  ISETP.GE.AND P0, PT, R13, R0, PT ;  /* 0x000000000d00720c */ /* 0x008fda0003f06270 */
[----:B------:R-:W2:Y:S01]  /*01d0*/  @!P0 LDG.E.64 R2, desc[UR6][R6.64] ;  /* 0x0000000606028981 */ /* 0x000ea2000c1e1b00 */
[----:B------:R-:W-:Y:S01]  /*01e0*/  ISETP.GE.AND P1, PT, R13, R0, PT ;  /* 0x000000000d00720c */ /* 0x000fe20003f26270 */
[----:B-----5:R-:W-:-:S03]  /*01f0*/  IMAD.WIDE R4, R11, 0x4, R8 ;  /* 0x000000040b047825 */ /* 0x020fc600078e0208 */
[----:B------:R-:W-:Y:S01]  /*0200*/  SEL R9, RZ, 0x1, P1 ;  /* 0x00000001ff097807 */ /* 0x000fe20000800000 */
[----:B--2---:R-:W-:-:S05]  /*0210*/  @!P0 IMAD.WIDE R2, R13, 0x4, R2 ;  /* 0x000000040d028825 */ /* 0x004fca00078e0202 */
[----:B------:R-:W-:Y:S04]  /*0220*/  @!P0 ST.E desc[UR6][R2.64], R11 ;  /* 0x0000000b02008985 */ /* 0x000fe8000c101906 */
[----:B------:R-:W-:Y:S01]  /*0230*/  STG.E desc[UR6][R4.64], R9 ;  /* 0x0000000904007986 */ /* 0x000fe2000c101906 */
[----:B------:R-:W-:Y:S05]  /*0240*/  EXIT ;  /* 0x000000000000794d */ /* 0x000fea0003800000 */
.L_x_2:
        /* <DEDUP_REMOVED lines=11> */
.L_x_6:


//--------------------- .text._Z11kernel_initP5QueuePii --------------------------
	.section	.text._Z11kernel_initP5QueuePii,"ax",@progbits
	.align	128
        .global         _Z11kernel_initP5QueuePii
        .type           _Z11kernel_initP5QueuePii,@function
        .size           _Z11kernel_initP5QueuePii,(.L_x_7 - _Z11kernel_initP5QueuePii)
        .other          _Z11kernel_initP5QueuePii,@"STO_CUDA_ENTRY STV_DEFAULT"
_Z11kernel_initP5QueuePii:
.text._Z11kernel_initP5QueuePii:
[----:B------:R-:W-:Y:S01]  /*0000*/  LDC R1, c[0x0][0x37c] ;  /* 0x0000df00ff017b82 */ /* 0x000fe20000000800 */
[----:B------:R-:W0:Y:S07]  /*0010*/  S2R R0, SR_TID.X ;  /* 0x0000000000007919 */ /* 0x000e2e0000002100 */
[----:B------:R-:W0:Y:S02]  /*0020*/  S2UR UR4, SR_CTAID.X ;  /* 0x00000000000479c3 */ /* 0x000e240000002500 */
[----:B0-----:R-:W-:-:S13]  /*0030*/  LOP3.LUT P0, RZ, R0, UR4, RZ, 0xfc, !PT ;  /* 0x0000000400ff7c12 */ /* 0x001fda000f80fcff */
[----:B------:R-:W-:Y:S05]  /*0040*/  @P0 EXIT ;  /* 0x000000000000094d */ /* 0x000fea0003800000 */
[----:B------:R-:W0:Y:S01]  /*0050*/  LDC.64 R2, c[0x0][0x380] ;  /* 0x0000e000ff027b82 */ /* 0x000e220000000a00 */
[----:B------:R-:W0:Y:S07]  /*0060*/  LDCU.64 UR4, c[0x0][0x358] ;  /* 0x00006b00ff0477ac */ /* 0x000e2e0008000a00 */
[----:B------:R-:W1:Y:S08]  /*0070*/  LDC.64 R4, c[0x0][0x388] ;  /* 0x0000e200ff047b82 */ /* 0x000e700000000a00 */
[----:B------:R-:W2:Y:S01]  /*0080*/  LDC R7, c[0x0][0x390] ;  /* 0x0000e400ff077b82 */ /* 0x000ea20000000800 */
[----:B0-----:R-:W-:Y:S04]  /*0090*/  STG.E.64 desc[UR4][R2.64+0x8], RZ ;  /* 0x000008ff02007986 */ /* 0x001fe8000c101b04 */
[----:B-1----:R-:W-:Y:S04]  /*00a0*/  STG.E.64 desc[UR4][R2.64], R4 ;  /* 0x0000000402007986 */ /* 0x002fe8000c101b04 */
[----:B--2---:R-:W-:Y:S01]  /*00b0*/  STG.E desc[UR4][R2.64+0x10], R7 ;  /* 0x0000100702007986 */ /* 0x004fe2000c101904 */
[----:B------:R-:W-:Y:S05]  /*00c0*/  EXIT ;  /* 0x000000000000794d */ /* 0x000fea0003800000 */
.L_x_3:
        /* <DEDUP_REMOVED lines=11> */
.L_x_7:


//--------------------- .nv.shared.reserved.0     --------------------------
	.section	.nv.shared.reserved.0,"aw",@nobits
	.weak		__nv_reservedSMEM_offset_0_alias
	.size		__nv_reservedSMEM_offset_0_alias, 0, 64
	.other		__nv_reservedSMEM_offset_0_alias,@"STO_CUDA_RESERVED_SHARED STV_DEFAULT"
__nv_reservedSMEM_offset_0_alias:
	.zero		0
	.zero		64


//--------------------- .nv.constant0._Z20kernel_get_head_tailP5QueuePiS1_ --------------------------
	.section	.nv.constant0._Z20kernel_get_head_tailP5QueuePiS1_,"a",@progbits
	.sectionflags	@""
	.align	4
.nv.constant0._Z20kernel_get_head_tailP5QueuePiS1_:
	.zero		920


//--------------------- .nv.constant0._Z14kernel_dequeueP5QueueiPiS1_ --------------------------
	.section	.nv.constant0._Z14kernel_dequeueP5QueueiPiS1_,"a",@progbits
	.sectionflags	@""
	.align	4
.nv.constant0._Z14kernel_dequeueP5QueueiPiS1_:
	.zero		928


//--------------------- .nv.constant0._Z14kernel_enqueueP5QueueiPi --------------------------
	.section	.nv.constant0._Z14kernel_enqueueP5QueueiPi,"a",@progbits
	.sectionflags	@""
	.align	4
.nv.constant0._Z14kernel_enqueueP5QueueiPi:
	.zero		920


//--------------------- .nv.constant0._Z11kernel_initP5QueuePii --------------------------
	.section	.nv.constant0._Z11kernel_initP5QueuePii,"a",@progbits
	.sectionflags	@""
	.align	4
.nv.constant0._Z11kernel_initP5QueuePii:
	.zero		916


//--------------------- SYMBOLS --------------------------

	.type		.nv.reservedSmem.offset0,@object
	.size		.nv.reservedSmem.offset0,0x4
